	.headerflags	@"EF_CUDA_TEXMODE_UNIFIED EF_CUDA_64BIT_ADDRESS EF_CUDA_ACCELERATORS EF_CUDA_SM90 EF_CUDA_VIRTUAL_SM(EF_CUDA_SM90)"
	.elftype	@"ET_EXEC"


//--------------------- .nv.info                  --------------------------
	.section	.nv.info,"",@"SHT_CUDA_INFO"
	.align	4


	//----- nvinfo : EIATTR_REGCOUNT
	.align		4
        /*0000*/ 	.byte	0x04, 0x2f
        /*0002*/ 	.short	(.L_3 - .L_2)
	.align		4
.L_2:
        /*0004*/ 	.word	index@(triton_poi_fused_div_0)
        /*0008*/ 	.word	0x00000010


	//----- nvinfo : EIATTR_MIN_STACK_SIZE
	.align		4
.L_3:
        /*000c*/ 	.byte	0x04, 0x12
        /*000e*/ 	.short	(.L_5 - .L_4)
	.align		4
.L_4:
        /*0010*/ 	.word	index@(triton_poi_fused_div_0)
        /*0014*/ 	.word	0x00000000


	//----- nvinfo : EIATTR_FRAME_SIZE
	.align		4
.L_5:
        /*0018*/ 	.byte	0x04, 0x11
        /*001a*/ 	.short	(.L_7 - .L_6)
	.align		4
.L_6:
        /*001c*/ 	.word	index@(triton_poi_fused_div_0)
        /*0020*/ 	.word	0x00000000


	//----- nvinfo : EIATTR_MIN_STACK_SIZE
	.align		4
.L_7:
        /*0024*/ 	.byte	0x04, 0x12
        /*0026*/ 	.short	(.L_9 - .L_8)
	.align		4
.L_8:
        /*0028*/ 	.word	index@(triton_poi_fused_div_0)
        /*002c*/ 	.word	0x00000000
.L_9:


//--------------------- .nv.info.triton_poi_fused_div_0 --------------------------
	.section	.nv.info.triton_poi_fused_div_0,"",@"SHT_CUDA_INFO"
	.sectionflags	@""
	.align	4


	//----- nvinfo : EIATTR_CUDA_API_VERSION
	.align		4
        /*0000*/ 	.byte	0x04, 0x37
        /*0002*/ 	.short	(.L_11 - .L_10)
.L_10:
        /*0004*/ 	.word	0x0000007c


	//----- nvinfo : EIATTR_KPARAM_INFO
	.align		4
.L_11:
        /*0008*/ 	.byte	0x04, 0x17
        /*000a*/ 	.short	(.L_13 - .L_12)
.L_12:
        /*000c*/ 	.word	0x00000000
        /*0010*/ 	.short	0x0002
        /*0012*/ 	.short	0x0010
        /*0014*/ 	.byte	0x00, 0xf0, 0x11, 0x00


	//----- nvinfo : EIATTR_KPARAM_INFO
	.align		4
.L_13:
        /*0018*/ 	.byte	0x04, 0x17
        /*001a*/ 	.short	(.L_15 - .L_14)
.L_14:
        /*001c*/ 	.word	0x00000000
        /*0020*/ 	.short	0x0001
        /*0022*/ 	.short	0x0008
        /*0024*/ 	.byte	0x00, 0xf4, 0x21, 0x00


	//----- nvinfo : EIATTR_KPARAM_INFO
	.align		4
.L_15:
        /*0028*/ 	.byte	0x04, 0x17
        /*002a*/ 	.short	(.L_17 - .L_16)
.L_16:
        /*002c*/ 	.word	0x00000000
        /*0030*/ 	.short	0x0000
        /*0032*/ 	.short	0x0000
        /*0034*/ 	.byte	0x00, 0xf4, 0x21, 0x00


	//----- nvinfo : EIATTR_SPARSE_MMA_MASK
	.align		4
.L_17:
        /*0038*/ 	.byte	0x03, 0x50
        /*003a*/ 	.short	0x0000


	//----- nvinfo : EIATTR_MAXREG_COUNT
	.align		4
        /*003c*/ 	.byte	0x03, 0x1b
        /*003e*/ 	.short	0x00ff


	//----- nvinfo : EIATTR_EXIT_INSTR_OFFSETS
	.align		4
        /*0040*/ 	.byte	0x04, 0x1c
        /*0042*/ 	.short	(.L_19 - .L_18)


	//   ....[0]....
.L_18:
        /*0044*/ 	.word	0x00000290


	//   ....[1]....
        /*0048*/ 	.word	0x000002b0


	//----- nvinfo : EIATTR_REQNTID
	.align		4
.L_19:
        /*004c*/ 	.byte	0x04, 0x10
        /*004e*/ 	.short	(.L_21 - .L_20)
.L_20:
        /*0050*/ 	.word	0x00000080
        /*0054*/ 	.word	0x00000001
        /*0058*/ 	.word	0x00000001


	//----- nvinfo : EIATTR_CBANK_PARAM_SIZE
	.align		4
.L_21:
        /*005c*/ 	.byte	0x03, 0x19
        /*005e*/ 	.short	0x0014


	//----- nvinfo : EIATTR_PARAM_CBANK
	.align		4
        /*0060*/ 	.byte	0x04, 0x0a
        /*0062*/ 	.short	(.L_23 - .L_22)
	.align		4
.L_22:
        /*0064*/ 	.word	index@(.nv.constant0.triton_poi_fused_div_0)
        /*0068*/ 	.short	0x0210
        /*006a*/ 	.short	0x0014


	//----- nvinfo : EIATTR_SW_WAR
	.align		4
.L_23:
        /*006c*/ 	.byte	0x04, 0x36
        /*006e*/ 	.short	(.L_25 - .L_24)
.L_24:
        /*0070*/ 	.word	0x00000008
.L_25:


//--------------------- .nv.callgraph             --------------------------
	.section	.nv.callgraph,"",@"SHT_CUDA_CALLGRAPH"
	.align	4
	.sectionentsize	8
	.align		4
        /*0000*/ 	.word	0x00000000
	.align		4
        /*0004*/ 	.word	0xffffffff
	.align		4
        /*0008*/ 	.word	0x00000000
	.align		4
        /*000c*/ 	.word	0xfffffffe
	.align		4
        /*0010*/ 	.word	0x00000000
	.align		4
        /*0014*/ 	.word	0xfffffffd
	.align		4
        /*0018*/ 	.word	0x00000000
	.align		4
        /*001c*/ 	.word	0xfffffffc


//--------------------- .nv.constant4             --------------------------
	.section	.nv.constant4,"a",@progbits
	.align	8
	.align		8
.nv.constant4:
        /*0000*/ 	.dword	_$_str
	.align		8
        /*0008*/ 	.dword	_$_str_$_2


//--------------------- .text.triton_poi_fused_div_0 --------------------------
	.section	.text.triton_poi_fused_div_0,"ax",@progbits
	.align	128
        .global         triton_poi_fused_div_0
        .type           triton_poi_fused_div_0,@function
        .size           triton_poi_fused_div_0,(.L_x_1 - triton_poi_fused_div_0)
        .other          triton_poi_fused_div_0,@"STO_CUDA_ENTRY STV_DEFAULT"
triton_poi_fused_div_0:
.text.triton_poi_fused_div_0:
[----:B------:R-:W0:Y:S02]  /*0000*/  LDC R1, c[0x0][0x28] ;  /* 0x00000a00ff017b82 */ /* 0x000e240000000800 */
[----:B------:R-:W1:Y:S01]  /*0010*/  S2R R0, SR_TID.X ;  /* 0x0000000000007919 */ /* 0x000e620000002100 */
[----:B------:R-:W2:Y:S01]  /*0020*/  LDC.64 R2, c[0x0][0x210] ;  /* 0x00008400ff027b82 */ /* 0x000ea20000000a00 */
[----:B------:R-:W-:Y:S01]  /*0030*/  IMAD.MOV.U32 R6, RZ, RZ, RZ ;  /* 0x000000ffff067224 */ /* 0x000fe200078e00ff */
[----:B------:R-:W-:Y:S01]  /*0040*/  ULDC.64 UR4, c[0x0][0x208] ;  /* 0x0000820000047ab9 */ /* 0x000fe20000000a00 */
[----:B------:R-:W3:Y:S01]  /*0050*/  S2R R7, SR_CTAID.X ;  /* 0x0000000000077919 */ /* 0x000ee20000002500 */
[----:B------:R-:W-:Y:S02]  /*0060*/  CS2R R8, SRZ ;  /* 0x0000000000087805 */ /* 0x000fe4000001ff00 */
[----:B-1----:R-:W-:Y:S02]  /*0070*/  LOP3.LUT R0, R0, 0x7f, RZ, 0xc0, !PT ;  /* 0x0000007f00007812 */ /* 0x002fe400078ec0ff */
[----:B---3--:R-:W-:-:S03]  /*0080*/  SHF.R.S32.HI R4, RZ, 0x18, R7 ;  /* 0x00000018ff047819 */ /* 0x008fc60000011407 */
[----:B------:R-:W-:Y:S01]  /*0090*/  IMAD R7, R7, 0x80, R0 ;  /* 0x0000008007077824 */ /* 0x000fe200078e0200 */
[----:B------:R-:W-:-:S04]  /*00a0*/  SGXT R0, R4, 0x1 ;  /* 0x000000010400781a */ /* 0x000fc80000000200 */
[----:B------:R-:W-:Y:S02]  /*00b0*/  ISETP.GE.AND P0, PT, R7, 0x400, PT ;  /* 0x000004000700780c */ /* 0x000fe40003f06270 */
[----:B------:R-:W-:-:S04]  /*00c0*/  LEA.HI R0, R0, R7, RZ, 0x2 ;  /* 0x0000000700007211 */ /* 0x000fc800078f10ff */
[----:B------:R-:W-:Y:S01]  /*00d0*/  LOP3.LUT R5, R0, 0xfffffffc, RZ, 0xc0, !PT ;  /* 0xfffffffc00057812 */ /* 0x000fe200078ec0ff */
[----:B------:R-:W-:-:S04]  /*00e0*/  HFMA2.MMA R0, -RZ, RZ, 0, 0 ;  /* 0x00000000ff007435 */ /* 0x000fc800000001ff */
[----:B--2---:R-:W-:-:S05]  /*00f0*/  IMAD.WIDE R4, R5, 0x4, R2 ;  /* 0x0000000405047825 */ /* 0x004fca00078e0202 */
[----:B------:R-:W2:Y:S04]  /*0100*/  @!P0 LDG.E.EL R6, desc[UR4][R4.64+0x4] ;  /* 0x0000040404068981 */ /* 0x000ea8000c2e1900 */
[----:B------:R-:W3:Y:S04]  /*0110*/  @!P0 LDG.E.EL R0, desc[UR4][R4.64] ;  /* 0x0000000404008981 */ /* 0x000ee8000c2e1900 */
[----:B------:R-:W4:Y:S04]  /*0120*/  @!P0 LDG.E.EL R8, desc[UR4][R4.64+0x8] ;  /* 0x0000080404088981 */ /* 0x000f28000c2e1900 */
[----:B------:R-:W5:Y:S01]  /*0130*/  @!P0 LDG.E.EL R9, desc[UR4][R4.64+0xc] ;  /* 0x00000c0404098981 */ /* 0x000f62000c2e1900 */
[----:B------:R-:W-:Y:S01]  /*0140*/  MOV R13, RZ ;  /* 0x000000ff000d7202 */ /* 0x000fe20000000f00 */
[----:B------:R-:W-:-:S05]  /*0150*/  IMAD.WIDE R2, R7, 0x4, R2 ;  /* 0x0000000407027825 */ /* 0x000fca00078e0202 */
[----:B------:R1:W5:Y:S02]  /*0160*/  @!P0 LDG.E R13, desc[UR4][R2.64] ;  /* 0x00000004020d8981 */ /* 0x000364000c1e1900 */
[----:B-1----:R-:W1:Y:S02]  /*0170*/  LDC.64 R2, c[0x0][0x218] ;  /* 0x00008600ff027b82 */ /* 0x002e640000000a00 */
[----:B-1----:R-:W-:-:S04]  /*0180*/  IMAD.WIDE R2, R7, 0x4, R2 ;  /* 0x0000000407027825 */ /* 0x002fc800078e0202 */
[----:B--2---:R-:W-:-:S04]  /*0190*/  FMUL R11, R6, R6 ;  /* 0x00000006060b7220 */ /* 0x004fc80000400000 */
[----:B---3--:R-:W-:-:S04]  /*01a0*/  FFMA R11, R0, R0, R11 ;  /* 0x00000000000b7223 */ /* 0x008fc8000000000b */
[----:B----4-:R-:W-:-:S04]  /*01b0*/  FFMA R8, R8, R8, R11 ;  /* 0x0000000808087223 */ /* 0x010fc8000000000b */
[----:B-----5:R-:W-:-:S04]  /*01c0*/  FFMA R8, R9, R9, R8 ;  /* 0x0000000909087223 */ /* 0x020fc80000000008 */
[----:B------:R-:W1:Y:S02]  /*01d0*/  MUFU.SQRT R0, R8 ;  /* 0x0000000800007308 */ /* 0x000e640000002000 */
[C---:B-1----:R-:W-:Y:S02]  /*01e0*/  FSETP.GT.AND P1, PT, R0.reuse, 9.9999999600419720025e-13, PT ;  /* 0x2b8cbccc0000780b */ /* 0x042fe40003f24000 */
[----:B------:R-:W-:-:S11]  /*01f0*/  FSETP.NAN.AND P2, PT, R0, R0, PT ;  /* 0x000000000000720b */ /* 0x000fd60003f48000 */
[----:B------:R-:W-:-:S04]  /*0200*/  @!P1 FSEL R0, R0, 9.9999999600419720025e-13, P2 ;  /* 0x2b8cbccc00009808 */ /* 0x000fc80001000000 */
[C---:B------:R-:W-:Y:S02]  /*0210*/  FSETP.GT.AND P1, PT, R0.reuse, 8.50705917302346158658e+37, PT ;  /* 0x7e8000000000780b */ /* 0x040fe40003f24000 */
[----:B------:R-:W-:-:S11]  /*0220*/  FSETP.GEU.AND P2, PT, R0, 1.175494350822287508e-38, PT ;  /* 0x008000000000780b */ /* 0x000fd60003f4e000 */
[----:B------:R-:W-:Y:S01]  /*0230*/  @P1 FMUL R0, R0, 0.25 ;  /* 0x3e80000000001820 */ /* 0x000fe20000400000 */
[----:B------:R-:W-:-:S03]  /*0240*/  @P1 FMUL R13, R13, 0.25 ;  /* 0x3e8000000d0d1820 */ /* 0x000fc60000400000 */
[----:B------:R-:W-:Y:S01]  /*0250*/  @!P2 FMUL R0, R0, 16777216 ;  /* 0x4b8000000000a820 */ /* 0x000fe20000400000 */
[----:B------:R-:W-:-:S05]  /*0260*/  @!P2 FMUL R13, R13, 16777216 ;  /* 0x4b8000000d0da820 */ /* 0x000fca0000400000 */
[----:B------:R-:W1:Y:S02]  /*0270*/  MUFU.RCP R0, R0 ;  /* 0x0000000000007308 */ /* 0x000e640000001000 */
[----:B-1----:R-:W-:Y:S01]  /*0280*/  FMUL R13, R0, R13 ;  /* 0x0000000d000d7220 */ /* 0x002fe20000400000 */
[----:B------:R-:W-:Y:S06]  /*0290*/  @P0 EXIT ;  /* 0x000000000000094d */ /* 0x000fec0003800000 */
[----:B------:R-:W-:Y:S01]  /*02a0*/  STG.E desc[UR4][R2.64], R13 ;  /* 0x0000000d02007986 */ /* 0x000fe2000c101904 */
[----:B------:R-:W-:Y:S05]  /*02b0*/  EXIT ;  /* 0x000000000000794d */ /* 0x000fea0003800000 */
.L_x_0:
[----:B------:R-:W-:-:S00]  /*02c0*/  BRA `(.L_x_0) ;  /* 0xfffffffc00fc7947 */ /* 0x000fc0000383ffff */
[----:B------:R-:W-:-:S00]  /*02d0*/  NOP ;  /* 0x0000000000007918 */ /* 0x000fc00000000000 */
        /* <DEDUP_REMOVED lines=10> */
.L_x_1:


//--------------------- .nv.global.init           --------------------------
	.section	.nv.global.init,"aw",@progbits
.nv.global.init:
	.type		_$_str,@object
	.size		_$_str,(_$_str_$_2 - _$_str)
_$_str:
        /*0000*/ 	.byte	0x5f, 0x5f, 0x43, 0x55, 0x44, 0x41, 0x5f, 0x46, 0x54, 0x5a, 0x00
	.type		_$_str_$_2,@object
	.size		_$_str_$_2,(.L_1 - _$_str_$_2)
_$_str_$_2:
        /*000b*/ 	.byte	0x5f, 0x5f, 0x43, 0x55, 0x44, 0x41, 0x5f, 0x50, 0x52, 0x45, 0x43, 0x5f, 0x53, 0x51, 0x52, 0x54
        /*001b*/ 	.byte	0x00
.L_1:


//--------------------- .nv.constant0.triton_poi_fused_div_0 --------------------------
	.section	.nv.constant0.triton_poi_fused_div_0,"a",@progbits
	.sectionflags	@""
	.align	4
.nv.constant0.triton_poi_fused_div_0:
	.zero		548
